	.headerflags	@"EF_CUDA_TEXMODE_UNIFIED EF_CUDA_64BIT_ADDRESS EF_CUDA_ACCELERATORS EF_CUDA_SM90 EF_CUDA_VIRTUAL_SM(EF_CUDA_SM90)"
	.elftype	@"ET_EXEC"


//--------------------- .nv.info                  --------------------------
	.section	.nv.info,"",@"SHT_CUDA_INFO"
	.align	4


	//----- nvinfo : EIATTR_REGCOUNT
	.align		4
        /*0000*/ 	.byte	0x04, 0x2f
        /*0002*/ 	.short	(.L_1 - .L_0)
	.align		4
.L_0:
        /*0004*/ 	.word	index@(triton_poi_fused_div_4)
        /*0008*/ 	.word	0x0000000c


	//----- nvinfo : EIATTR_MIN_STACK_SIZE
	.align		4
.L_1:
        /*000c*/ 	.byte	0x04, 0x12
        /*000e*/ 	.short	(.L_3 - .L_2)
	.align		4
.L_2:
        /*0010*/ 	.word	index@(triton_poi_fused_div_4)
        /*0014*/ 	.word	0x00000000


	//----- nvinfo : EIATTR_FRAME_SIZE
	.align		4
.L_3:
        /*0018*/ 	.byte	0x04, 0x11
        /*001a*/ 	.short	(.L_5 - .L_4)
	.align		4
.L_4:
        /*001c*/ 	.word	index@(triton_poi_fused_div_4)
        /*0020*/ 	.word	0x00000000


	//----- nvinfo : EIATTR_MIN_STACK_SIZE
	.align		4
.L_5:
        /*0024*/ 	.byte	0x04, 0x12
        /*0026*/ 	.short	(.L_7 - .L_6)
	.align		4
.L_6:
        /*0028*/ 	.word	index@(triton_poi_fused_div_4)
        /*002c*/ 	.word	0x00000000
.L_7:


//--------------------- .nv.info.triton_poi_fused_div_4 --------------------------
	.section	.nv.info.triton_poi_fused_div_4,"",@"SHT_CUDA_INFO"
	.sectionflags	@""
	.align	4


	//----- nvinfo : EIATTR_CUDA_API_VERSION
	.align		4
        /*0000*/ 	.byte	0x04, 0x37
        /*0002*/ 	.short	(.L_9 - .L_8)
.L_8:
        /*0004*/ 	.word	0x0000007c


	//----- nvinfo : EIATTR_KPARAM_INFO
	.align		4
.L_9:
        /*0008*/ 	.byte	0x04, 0x17
        /*000a*/ 	.short	(.L_11 - .L_10)
.L_10:
        /*000c*/ 	.word	0x00000000
        /*0010*/ 	.short	0x0002
        /*0012*/ 	.short	0x0010
        /*0014*/ 	.byte	0x00, 0xf0, 0x11, 0x00


	//----- nvinfo : EIATTR_KPARAM_INFO
	.align		4
.L_11:
        /*0018*/ 	.byte	0x04, 0x17
        /*001a*/ 	.short	(.L_13 - .L_12)
.L_12:
        /*001c*/ 	.word	0x00000000
        /*0020*/ 	.short	0x0001
        /*0022*/ 	.short	0x0008
        /*0024*/ 	.byte	0x00, 0xf4, 0x21, 0x00


	//----- nvinfo : EIATTR_KPARAM_INFO
	.align		4
.L_13:
        /*0028*/ 	.byte	0x04, 0x17
        /*002a*/ 	.short	(.L_15 - .L_14)
.L_14:
        /*002c*/ 	.word	0x00000000
        /*0030*/ 	.short	0x0000
        /*0032*/ 	.short	0x0000
        /*0034*/ 	.byte	0x00, 0xf4, 0x21, 0x00


	//----- nvinfo : EIATTR_SPARSE_MMA_MASK
	.align		4
.L_15:
        /*0038*/ 	.byte	0x03, 0x50
        /*003a*/ 	.short	0x0000


	//----- nvinfo : EIATTR_MAXREG_COUNT
	.align		4
        /*003c*/ 	.byte	0x03, 0x1b
        /*003e*/ 	.short	0x00ff


	//----- nvinfo : EIATTR_EXIT_INSTR_OFFSETS
	.align		4
        /*0040*/ 	.byte	0x04, 0x1c
        /*0042*/ 	.short	(.L_17 - .L_16)


	//   ....[0]....
.L_16:
        /*0044*/ 	.word	0x00000220


	//   ....[1]....
        /*0048*/ 	.word	0x00000240


	//----- nvinfo : EIATTR_REQNTID
	.align		4
.L_17:
        /*004c*/ 	.byte	0x04, 0x10
        /*004e*/ 	.short	(.L_19 - .L_18)
.L_18:
        /*0050*/ 	.word	0x00000080
        /*0054*/ 	.word	0x00000001
        /*0058*/ 	.word	0x00000001


	//----- nvinfo : EIATTR_CBANK_PARAM_SIZE
	.align		4
.L_19:
        /*005c*/ 	.byte	0x03, 0x19
        /*005e*/ 	.short	0x0014


	//----- nvinfo : EIATTR_PARAM_CBANK
	.align		4
        /*0060*/ 	.byte	0x04, 0x0a
        /*0062*/ 	.short	(.L_21 - .L_20)
	.align		4
.L_20:
        /*0064*/ 	.word	index@(.nv.constant0.triton_poi_fused_div_4)
        /*0068*/ 	.short	0x0210
        /*006a*/ 	.short	0x0014


	//----- nvinfo : EIATTR_SW_WAR
	.align		4
.L_21:
        /*006c*/ 	.byte	0x04, 0x36
        /*006e*/ 	.short	(.L_23 - .L_22)
.L_22:
        /*0070*/ 	.word	0x00000008
.L_23:


//--------------------- .nv.callgraph             --------------------------
	.section	.nv.callgraph,"",@"SHT_CUDA_CALLGRAPH"
	.align	4
	.sectionentsize	8
	.align		4
        /*0000*/ 	.word	0x00000000
	.align		4
        /*0004*/ 	.word	0xffffffff
	.align		4
        /*0008*/ 	.word	0x00000000
	.align		4
        /*000c*/ 	.word	0xfffffffe
	.align		4
        /*0010*/ 	.word	0x00000000
	.align		4
        /*0014*/ 	.word	0xfffffffd
	.align		4
        /*0018*/ 	.word	0x00000000
	.align		4
        /*001c*/ 	.word	0xfffffffc


//--------------------- .text.triton_poi_fused_div_4 --------------------------
	.section	.text.triton_poi_fused_div_4,"ax",@progbits
	.align	128
        .global         triton_poi_fused_div_4
        .type           triton_poi_fused_div_4,@function
        .size           triton_poi_fused_div_4,(.L_x_1 - triton_poi_fused_div_4)
        .other          triton_poi_fused_div_4,@"STO_CUDA_ENTRY STV_DEFAULT"
triton_poi_fused_div_4:
.text.triton_poi_fused_div_4:
[----:B------:R-:W0:Y:S02]  /*0000*/  LDC R1, c[0x0][0x28] ;  /* 0x00000a00ff017b82 */ /* 0x000e240000000800 */
[----:B------:R-:W1:Y:S01]  /*0010*/  S2R R0, SR_TID.X ;  /* 0x0000000000007919 */ /* 0x000e620000002100 */
[----:B------:R-:W2:Y:S01]  /*0020*/  LDC.64 R4, c[0x0][0x218] ;  /* 0x00008600ff047b82 */ /* 0x000ea20000000a00 */
[----:B------:R-:W-:Y:S01]  /*0030*/  ULDC.64 UR4, c[0x0][0x208] ;  /* 0x0000820000047ab9 */ /* 0x000fe20000000a00 */
[----:B------:R-:W3:Y:S01]  /*0040*/  S2R R7, SR_CTAID.X ;  /* 0x0000000000077919 */ /* 0x000ee20000002500 */
[----:B-1----:R-:W-:Y:S02]  /*0050*/  LOP3.LUT R0, R0, 0x7f, RZ, 0xc0, !PT ;  /* 0x0000007f00007812 */ /* 0x002fe400078ec0ff */
[----:B---3--:R-:W-:-:S03]  /*0060*/  SHF.R.S32.HI R2, RZ, 0x18, R7 ;  /* 0x00000018ff027819 */ /* 0x008fc60000011407 */
[----:B------:R-:W-:Y:S01]  /*0070*/  IMAD R7, R7, 0x80, R0 ;  /* 0x0000008007077824 */ /* 0x000fe200078e0200 */
[----:B------:R-:W-:-:S04]  /*0080*/  SGXT R0, R2, 0x1 ;  /* 0x000000010200781a */ /* 0x000fc80000000200 */
[C---:B------:R-:W-:Y:S02]  /*0090*/  ISETP.GE.AND P0, PT, R7.reuse, 0x100, PT ;  /* 0x000001000700780c */ /* 0x040fe40003f06270 */
[CC--:B------:R-:W-:Y:S02]  /*00a0*/  LEA.HI R2, R0.reuse, R7.reuse, RZ, 0x2 ;  /* 0x0000000700027211 */ /* 0x0c0fe400078f10ff */
[----:B------:R-:W-:Y:S02]  /*00b0*/  LEA.HI R0, R0, R7, RZ, 0x6 ;  /* 0x0000000700007211 */ /* 0x000fe400078f30ff */
[----:B------:R-:W-:Y:S02]  /*00c0*/  LOP3.LUT R2, R2, 0xfffffffc, RZ, 0xc0, !PT ;  /* 0xfffffffc02027812 */ /* 0x000fe400078ec0ff */
[----:B------:R-:W-:Y:S01]  /*00d0*/  SHF.R.S32.HI R3, RZ, 0x6, R0 ;  /* 0x00000006ff037819 */ /* 0x000fe20000011400 */
[----:B------:R-:W-:Y:S02]  /*00e0*/  IMAD.MOV.U32 R0, RZ, RZ, RZ ;  /* 0x000000ffff007224 */ /* 0x000fe400078e00ff */
[----:B------:R-:W-:-:S04]  /*00f0*/  IMAD.IADD R2, R7, 0x1, -R2 ;  /* 0x0000000107027824 */ /* 0x000fc800078e0a02 */
[----:B------:R-:W-:-:S04]  /*0100*/  IMAD R3, R3, 0x4, R2 ;  /* 0x0000000403037824 */ /* 0x000fc800078e0202 */
[----:B--2---:R-:W-:Y:S02]  /*0110*/  IMAD.WIDE R4, R3, 0x4, R4 ;  /* 0x0000000403047825 */ /* 0x004fe400078e0204 */
[----:B------:R-:W1:Y:S03]  /*0120*/  LDC.64 R2, c[0x0][0x210] ;  /* 0x00008400ff027b82 */ /* 0x000e660000000a00 */
[----:B------:R-:W2:Y:S01]  /*0130*/  @!P0 LDG.E.EL R0, desc[UR4][R4.64] ;  /* 0x0000000404008981 */ /* 0x000ea2000c2e1900 */
[----:B------:R-:W-:Y:S02]  /*0140*/  IMAD.MOV.U32 R9, RZ, RZ, RZ ;  /* 0x000000ffff097224 */ /* 0x000fe400078e00ff */
[----:B-1----:R-:W-:-:S05]  /*0150*/  IMAD.WIDE R2, R7, 0x4, R2 ;  /* 0x0000000407027825 */ /* 0x002fca00078e0202 */
[----:B------:R-:W3:Y:S01]  /*0160*/  @!P0 LDG.E R9, desc[UR4][R2.64] ;  /* 0x0000000402098981 */ /* 0x000ee2000c1e1900 */
[C---:B--2---:R-:W-:Y:S02]  /*0170*/  FSETP.GT.AND P1, PT, R0.reuse, 9.9999999600419720025e-13, PT ;  /* 0x2b8cbccc0000780b */ /* 0x044fe40003f24000 */
[----:B------:R-:W-:-:S11]  /*0180*/  FSETP.NAN.AND P2, PT, R0, R0, PT ;  /* 0x000000000000720b */ /* 0x000fd60003f48000 */
[----:B------:R-:W-:-:S04]  /*0190*/  @!P1 FSEL R0, R0, 9.9999999600419720025e-13, P2 ;  /* 0x2b8cbccc00009808 */ /* 0x000fc80001000000 */
[C---:B------:R-:W-:Y:S02]  /*01a0*/  FSETP.GT.AND P1, PT, |R0|.reuse, 8.50705917302346158658e+37, PT ;  /* 0x7e8000000000780b */ /* 0x040fe40003f24200 */
[----:B------:R-:W-:-:S11]  /*01b0*/  FSETP.GEU.AND P2, PT, |R0|, 1.175494350822287508e-38, PT ;  /* 0x008000000000780b */ /* 0x000fd60003f4e200 */
[----:B------:R-:W-:Y:S01]  /*01c0*/  @P1 FMUL R0, R0, 0.25 ;  /* 0x3e80000000001820 */ /* 0x000fe20000400000 */
[----:B---3--:R-:W-:-:S03]  /*01d0*/  @P1 FMUL R9, R9, 0.25 ;  /* 0x3e80000009091820 */ /* 0x008fc60000400000 */
[----:B------:R-:W-:Y:S01]  /*01e0*/  @!P2 FMUL R0, R0, 16777216 ;  /* 0x4b8000000000a820 */ /* 0x000fe20000400000 */
[----:B------:R-:W-:-:S05]  /*01f0*/  @!P2 FMUL R9, R9, 16777216 ;  /* 0x4b8000000909a820 */ /* 0x000fca0000400000 */
[----:B------:R-:W1:Y:S02]  /*0200*/  MUFU.RCP R0, R0 ;  /* 0x0000000000007308 */ /* 0x000e640000001000 */
[----:B-1----:R-:W-:Y:S01]  /*0210*/  FMUL R9, R0, R9 ;  /* 0x0000000900097220 */ /* 0x002fe20000400000 */
[----:B------:R-:W-:Y:S06]  /*0220*/  @P0 EXIT ;  /* 0x000000000000094d */ /* 0x000fec0003800000 */
[----:B------:R-:W-:Y:S01]  /*0230*/  STG.E desc[UR4][R2.64], R9 ;  /* 0x0000000902007986 */ /* 0x000fe2000c101904 */
[----:B------:R-:W-:Y:S05]  /*0240*/  EXIT ;  /* 0x000000000000794d */ /* 0x000fea0003800000 */
.L_x_0:
[----:B------:R-:W-:-:S00]  /*0250*/  BRA `(.L_x_0) ;  /* 0xfffffffc00fc7947 */ /* 0x000fc0000383ffff */
[----:B------:R-:W-:-:S00]  /*0260*/  NOP ;  /* 0x0000000000007918 */ /* 0x000fc00000000000 */
        /* <DEDUP_REMOVED lines=9> */
.L_x_1:


//--------------------- .nv.constant0.triton_poi_fused_div_4 --------------------------
	.section	.nv.constant0.triton_poi_fused_div_4,"a",@progbits
	.sectionflags	@""
	.align	4
.nv.constant0.triton_poi_fused_div_4:
	.zero		548
